//
// Generated by NVIDIA NVVM Compiler
//
// Compiler Build ID: CL-36424714
// Cuda compilation tools, release 13.0, V13.0.88
// Based on NVVM 20.0.0
//

.version 9.0
.target sm_100
.address_size 64

	// .globl	_Z12FindMinutiaePimiiP8MinutiaeS_

.visible .entry _Z12FindMinutiaePimiiP8MinutiaeS_(
	.param .u64 .ptr .align 1 _Z12FindMinutiaePimiiP8MinutiaeS__param_0,
	.param .u64 _Z12FindMinutiaePimiiP8MinutiaeS__param_1,
	.param .u32 _Z12FindMinutiaePimiiP8MinutiaeS__param_2,
	.param .u32 _Z12FindMinutiaePimiiP8MinutiaeS__param_3,
	.param .u64 .ptr .align 1 _Z12FindMinutiaePimiiP8MinutiaeS__param_4,
	.param .u64 .ptr .align 1 _Z12FindMinutiaePimiiP8MinutiaeS__param_5
)
{
	.reg .pred 	%p<15>;
	.reg .b32 	%r<36>;
	.reg .b64 	%rd<20>;

	ld.param.u64 	%rd1, [_Z12FindMinutiaePimiiP8MinutiaeS__param_0];
	ld.param.u64 	%rd2, [_Z12FindMinutiaePimiiP8MinutiaeS__param_1];
	ld.param.u32 	%r3, [_Z12FindMinutiaePimiiP8MinutiaeS__param_2];
	ld.param.u32 	%r5, [_Z12FindMinutiaePimiiP8MinutiaeS__param_3];
	ld.param.u64 	%rd3, [_Z12FindMinutiaePimiiP8MinutiaeS__param_4];
	ld.param.u64 	%rd4, [_Z12FindMinutiaePimiiP8MinutiaeS__param_5];
	mov.u32 	%r7, %tid.x;
	mov.u32 	%r8, %ctaid.x;
	mov.u32 	%r9, %ntid.x;
	mad.lo.s32 	%r10, %r8, %r9, %r7;
	mov.u32 	%r11, %tid.y;
	mov.u32 	%r12, %ctaid.y;
	mov.u32 	%r13, %ntid.y;
	mad.lo.s32 	%r14, %r12, %r13, %r11;
	setp.lt.s32 	%p1, %r10, 1;
	setp.eq.s32 	%p2, %r14, 0;
	or.pred  	%p3, %p1, %p2;
	add.s32 	%r15, %r3, -1;
	setp.ge.s32 	%p4, %r10, %r15;
	or.pred  	%p5, %p3, %p4;
	add.s32 	%r16, %r5, -1;
	setp.ge.s32 	%p6, %r14, %r16;
	or.pred  	%p7, %p5, %p6;
	@%p7 bra 	$L__BB0_3;
	cvta.to.global.u64 	%rd5, %rd1;
	shr.u64 	%rd6, %rd2, 3;
	cvt.u32.u64 	%r17, %rd6;
	add.s32 	%r18, %r14, -1;
	mul.lo.s32 	%r19, %r18, %r17;
	cvt.s64.s32 	%rd7, %r19;
	cvt.u64.u32 	%rd8, %r10;
	add.s64 	%rd9, %rd7, %rd8;
	shl.b64 	%rd10, %rd9, 2;
	add.s64 	%rd11, %rd5, %rd10;
	ld.global.u32 	%r20, [%rd11+-4];
	setp.eq.s32 	%p8, %r20, 0;
	selp.u32 	%r21, 1, 0, %p8;
	shl.b32 	%r22, %r17, 1;
	add.s32 	%r23, %r19, %r22;
	cvt.s64.s32 	%rd12, %r23;
	add.s64 	%rd13, %rd12, %rd8;
	shl.b64 	%rd14, %rd13, 2;
	add.s64 	%rd15, %rd5, %rd14;
	ld.global.u32 	%r24, [%rd15+-4];
	setp.eq.s32 	%p9, %r24, 0;
	selp.u32 	%r25, 1, 0, %p9;
	add.s32 	%r26, %r21, %r25;
	ld.global.u32 	%r27, [%rd11+4];
	setp.eq.s32 	%p10, %r27, 0;
	selp.u32 	%r28, 1, 0, %p10;
	add.s32 	%r29, %r26, %r28;
	ld.global.u32 	%r30, [%rd15+4];
	setp.eq.s32 	%p11, %r30, 0;
	selp.u32 	%r31, 1, 0, %p11;
	add.s32 	%r32, %r29, %r31;
	setp.ne.s32 	%p12, %r32, 1;
	setp.lt.u32 	%p13, %r32, 3;
	and.pred  	%p14, %p12, %p13;
	@%p14 bra 	$L__BB0_3;
	cvta.to.global.u64 	%rd16, %rd4;
	ld.global.u32 	%r33, [%rd16];
	cvta.to.global.u64 	%rd17, %rd3;
	mul.wide.s32 	%rd18, %r33, 12;
	add.s64 	%rd19, %rd17, %rd18;
	st.global.u32 	[%rd19], %r10;
	st.global.u32 	[%rd19+4], %r14;
	ld.global.u32 	%r34, [%rd16];
	add.s32 	%r35, %r34, 1;
	st.global.u32 	[%rd16], %r35;
$L__BB0_3:
	ret;

}


// ===== COMPILED SASS (sm_100) =====

	.target	sm_100

	.elftype	@"ET_EXEC"


//--------------------- .note.nv.tkinfo           --------------------------
	.section	.note.nv.tkinfo,"",@"SHT_NOTE"
	.sectionflags	@"SHF_NOTE_NV_TKINFO"
	.tkinfo
        /*0018*/ 	.word	0x00000002
        /*0030*/ 	.string	""
        /*0030*/ 	.string	"ptxas"
        /*0030*/ 	.string	"Cuda compilation tools, release 13.0, V13.0.88"
        /*0030*/ 	.string	"Build cuda_13.0.r13.0/compiler.36424714_0"
        /*0030*/ 	.string	"-arch sm_100 -m 64 "



//--------------------- .note.nv.cuinfo           --------------------------
	.section	.note.nv.cuinfo,"",@"SHT_NOTE"
	.sectionflags	@"SHF_NOTE_NV_CUINFO"
        /*0018*/ 	.short	0x0002
        /*001a*/ 	.short	0x0064
        /*001c*/ 	.short	0x0082
	.zero		2


//--------------------- .nv.info                  --------------------------
	.section	.nv.info,"",@"SHT_CUDA_INFO"
	.align	4


	//----- nvinfo : EIATTR_REGCOUNT
	.align		4
        /*0000*/ 	.byte	0x04, 0x2f
        /*0002*/ 	.short	(.L_1 - .L_0)
	.align		4
.L_0:
        /*0004*/ 	.word	index@(_Z12FindMinutiaePimiiP8MinutiaeS_)
        /*0008*/ 	.word	0x0000000e


	//----- nvinfo : EIATTR_FRAME_SIZE
	.align		4
.L_1:
        /*000c*/ 	.byte	0x04, 0x11
        /*000e*/ 	.short	(.L_3 - .L_2)
	.align		4
.L_2:
        /*0010*/ 	.word	index@(_Z12FindMinutiaePimiiP8MinutiaeS_)
        /*0014*/ 	.word	0x00000000


	//----- nvinfo : EIATTR_MIN_STACK_SIZE
	.align		4
.L_3:
        /*0018*/ 	.byte	0x04, 0x12
        /*001a*/ 	.short	(.L_5 - .L_4)
	.align		4
.L_4:
        /*001c*/ 	.word	index@(_Z12FindMinutiaePimiiP8MinutiaeS_)
        /*0020*/ 	.word	0x00000000
.L_5:


//--------------------- .nv.compat                --------------------------
	.section	.nv.compat,"",@"SHT_CUDA_COMPAT_INFO"
	.align	4
        /*0000*/ 	.byte	0x02, 0x09, 0x00, 0x00, 0x02, 0x02, 0x01, 0x00, 0x02, 0x05, 0x05, 0x00, 0x03, 0x07, 0x01, 0x01
        /*0010*/ 	.byte	0x02, 0x03, 0x00, 0x00, 0x02, 0x06, 0x01, 0x00, 0x04, 0x0b, 0x08, 0x00, 0x09, 0x00, 0x00, 0x00
        /*0020*/ 	.byte	0x00, 0x00, 0x00, 0x00


//--------------------- .nv.info._Z12FindMinutiaePimiiP8MinutiaeS_ --------------------------
	.section	.nv.info._Z12FindMinutiaePimiiP8MinutiaeS_,"",@"SHT_CUDA_INFO"
	.sectionflags	@""
	.align	4


	//----- nvinfo : EIATTR_CUDA_API_VERSION
	.align		4
        /*0000*/ 	.byte	0x04, 0x37
        /*0002*/ 	.short	(.L_7 - .L_6)
.L_6:
        /*0004*/ 	.word	0x00000082


	//----- nvinfo : EIATTR_KPARAM_INFO
	.align		4
.L_7:
        /*0008*/ 	.byte	0x04, 0x17
        /*000a*/ 	.short	(.L_9 - .L_8)
.L_8:
        /*000c*/ 	.word	0x00000000
        /*0010*/ 	.short	0x0005
        /*0012*/ 	.short	0x0020
        /*0014*/ 	.byte	0x00, 0xf5, 0x21, 0x00


	//----- nvinfo : EIATTR_KPARAM_INFO
	.align		4
.L_9:
        /*0018*/ 	.byte	0x04, 0x17
        /*001a*/ 	.short	(.L_11 - .L_10)
.L_10:
        /*001c*/ 	.word	0x00000000
        /*0020*/ 	.short	0x0004
        /*0022*/ 	.short	0x0018
        /*0024*/ 	.byte	0x00, 0xf5, 0x21, 0x00


	//----- nvinfo : EIATTR_KPARAM_INFO
	.align		4
.L_11:
        /*0028*/ 	.byte	0x04, 0x17
        /*002a*/ 	.short	(.L_13 - .L_12)
.L_12:
        /*002c*/ 	.word	0x00000000
        /*0030*/ 	.short	0x0003
        /*0032*/ 	.short	0x0014
        /*0034*/ 	.byte	0x00, 0xf0, 0x11, 0x00


	//----- nvinfo : EIATTR_KPARAM_INFO
	.align		4
.L_13:
        /*0038*/ 	.byte	0x04, 0x17
        /*003a*/ 	.short	(.L_15 - .L_14)
.L_14:
        /*003c*/ 	.word	0x00000000
        /*0040*/ 	.short	0x0002
        /*0042*/ 	.short	0x0010
        /*0044*/ 	.byte	0x00, 0xf0, 0x11, 0x00


	//----- nvinfo : EIATTR_KPARAM_INFO
	.align		4
.L_15:
        /*0048*/ 	.byte	0x04, 0x17
        /*004a*/ 	.short	(.L_17 - .L_16)
.L_16:
        /*004c*/ 	.word	0x00000000
        /*0050*/ 	.short	0x0001
        /*0052*/ 	.short	0x0008
        /*0054*/ 	.byte	0x00, 0xf0, 0x21, 0x00


	//----- nvinfo : EIATTR_KPARAM_INFO
	.align		4
.L_17:
        /*0058*/ 	.byte	0x04, 0x17
        /*005a*/ 	.short	(.L_19 - .L_18)
.L_18:
        /*005c*/ 	.word	0x00000000
        /*0060*/ 	.short	0x0000
        /*0062*/ 	.short	0x0000
        /*0064*/ 	.byte	0x00, 0xf5, 0x21, 0x00


	//----- nvinfo : EIATTR_SPARSE_MMA_MASK
	.align		4
.L_19:
        /*0068*/ 	.byte	0x03, 0x50
        /*006a*/ 	.short	0x0000


	//----- nvinfo : EIATTR_MAXREG_COUNT
	.align		4
        /*006c*/ 	.byte	0x03, 0x1b
        /*006e*/ 	.short	0x00ff


	//----- nvinfo : EIATTR_MERCURY_ISA_VERSION
	.align		4
        /*0070*/ 	.byte	0x03, 0x5f
        /*0072*/ 	.short	0x0101


	//----- nvinfo : EIATTR_VRC_CTA_INIT_COUNT
	.align		4
        /*0074*/ 	.byte	0x02, 0x4a
	.zero		1
	.zero		1


	//----- nvinfo : EIATTR_EXIT_INSTR_OFFSETS
	.align		4
        /*0078*/ 	.byte	0x04, 0x1c
        /*007a*/ 	.short	(.L_21 - .L_20)


	//   ....[0]....
.L_20:
        /*007c*/ 	.word	0x00000100


	//   ....[1]....
        /*0080*/ 	.word	0x00000320


	//   ....[2]....
        /*0084*/ 	.word	0x000003c0


	//----- nvinfo : EIATTR_CBANK_PARAM_SIZE
	.align		4
.L_21:
        /*0088*/ 	.byte	0x03, 0x19
        /*008a*/ 	.short	0x0028


	//----- nvinfo : EIATTR_PARAM_CBANK
	.align		4
        /*008c*/ 	.byte	0x04, 0x0a
        /*008e*/ 	.short	(.L_23 - .L_22)
	.align		4
.L_22:
        /*0090*/ 	.word	index@(.nv.constant0._Z12FindMinutiaePimiiP8MinutiaeS_)
        /*0094*/ 	.short	0x0380
        /*0096*/ 	.short	0x0028


	//----- nvinfo : EIATTR_SW_WAR
	.align		4
.L_23:
        /*0098*/ 	.byte	0x04, 0x36
        /*009a*/ 	.short	(.L_25 - .L_24)
.L_24:
        /*009c*/ 	.word	0x00000008
.L_25:


//--------------------- .nv.callgraph             --------------------------
	.section	.nv.callgraph,"",@"SHT_CUDA_CALLGRAPH"
	.align	4
	.sectionentsize	8
	.align		4
        /*0000*/ 	.word	0x00000000
	.align		4
        /*0004*/ 	.word	0xffffffff
	.align		4
        /*0008*/ 	.word	0x00000000
	.align		4
        /*000c*/ 	.word	0xfffffffe
	.align		4
        /*0010*/ 	.word	0x00000000
	.align		4
        /*0014*/ 	.word	0xfffffffd
	.align		4
        /*0018*/ 	.word	0x00000000
	.align		4
        /*001c*/ 	.word	0xfffffffc


//--------------------- .text._Z12FindMinutiaePimiiP8MinutiaeS_ --------------------------
	.section	.text._Z12FindMinutiaePimiiP8MinutiaeS_,"ax",@progbits
	.align	128
        .global         _Z12FindMinutiaePimiiP8MinutiaeS_
        .type           _Z12FindMinutiaePimiiP8MinutiaeS_,@function
        .size           _Z12FindMinutiaePimiiP8MinutiaeS_,(.L_x_1 - _Z12FindMinutiaePimiiP8MinutiaeS_)
        .other          _Z12FindMinutiaePimiiP8MinutiaeS_,@"STO_CUDA_ENTRY STV_DEFAULT"
_Z12FindMinutiaePimiiP8MinutiaeS_:
.text._Z12FindMinutiaePimiiP8MinutiaeS_:
[----:B------:R-:W-:Y:S01]  /*0000*/  LDC R1, c[0x0][0x37c] ;  /* 0x0000df00ff017b82 */ /* 0x000fe20000000800 */
[----:B------:R-:W0:Y:S07]  /*0010*/  S2R R0, SR_TID.Y ;  /* 0x0000000000007919 */ /* 0x000e2e0000002200 */
[----:B------:R-:W1:Y:S01]  /*0020*/  LDC R3, c[0x0][0x360] ;  /* 0x0000d800ff037b82 */ /* 0x000e620000000800 */
[----:B------:R-:W2:Y:S01]  /*0030*/  LDCU.64 UR4, c[0x0][0x390] ;  /* 0x00007200ff0477ac */ /* 0x000ea20008000a00 */
[----:B------:R-:W1:Y:S06]  /*0040*/  S2R R2, SR_TID.X ;  /* 0x0000000000027919 */ /* 0x000e6c0000002100 */
[----:B------:R-:W0:Y:S08]  /*0050*/  S2UR UR7, SR_CTAID.Y ;  /* 0x00000000000779c3 */ /* 0x000e300000002600 */
[----:B------:R-:W0:Y:S01]  /*0060*/  LDC R5, c[0x0][0x364] ;  /* 0x0000d900ff057b82 */ /* 0x000e220000000800 */
[----:B--2---:R-:W-:-:S02]  /*0070*/  UIADD3 UR4, UPT, UPT, UR4, -0x1, URZ ;  /* 0xffffffff04047890 */ /* 0x004fc4000fffe0ff */
[----:B------:R-:W-:-:S05]  /*0080*/  UIADD3 UR5, UPT, UPT, UR5, -0x1, URZ ;  /* 0xffffffff05057890 */ /* 0x000fca000fffe0ff */
[----:B------:R-:W1:Y:S01]  /*0090*/  S2UR UR6, SR_CTAID.X ;  /* 0x00000000000679c3 */ /* 0x000e620000002500 */
[----:B0-----:R-:W-:-:S05]  /*00a0*/  IMAD R0, R5, UR7, R0 ;  /* 0x0000000705007c24 */ /* 0x001fca000f8e0200 */
[----:B------:R-:W-:Y:S01]  /*00b0*/  ISETP.NE.AND P0, PT, R0, RZ, PT ;  /* 0x000000ff0000720c */ /* 0x000fe20003f05270 */
[----:B-1----:R-:W-:-:S05]  /*00c0*/  IMAD R2, R3, UR6, R2 ;  /* 0x0000000603027c24 */ /* 0x002fca000f8e0202 */
[----:B------:R-:W-:-:S04]  /*00d0*/  ISETP.LT.OR P0, PT, R2, 0x1, !P0 ;  /* 0x000000010200780c */ /* 0x000fc80004701670 */
[----:B------:R-:W-:-:S04]  /*00e0*/  ISETP.GE.OR P0, PT, R2, UR4, P0 ;  /* 0x0000000402007c0c */ /* 0x000fc80008706670 */
[----:B------:R-:W-:-:S13]  /*00f0*/  ISETP.GE.OR P0, PT, R0, UR5, P0 ;  /* 0x0000000500007c0c */ /* 0x000fda0008706670 */
[----:B------:R-:W-:Y:S05]  /*0100*/  @P0 EXIT ;  /* 0x000000000000094d */ /* 0x000fea0003800000 */
[----:B------:R-:W0:Y:S01]  /*0110*/  LDC.64 R4, c[0x0][0x388] ;  /* 0x0000e200ff047b82 */ /* 0x000e220000000a00 */
[----:B------:R-:W-:Y:S01]  /*0120*/  VIADD R3, R0, 0xffffffff ;  /* 0xffffffff00037836 */ /* 0x000fe20000000000 */
[----:B------:R-:W1:Y:S06]  /*0130*/  LDCU.64 UR4, c[0x0][0x358] ;  /* 0x00006b00ff0477ac */ /* 0x000e6c0008000a00 */
[----:B------:R-:W2:Y:S01]  /*0140*/  LDC.64 R10, c[0x0][0x380] ;  /* 0x0000e000ff0a7b82 */ /* 0x000ea20000000a00 */
[----:B0-----:R-:W-:-:S05]  /*0150*/  SHF.R.U64 R4, R4, 0x3, R5 ;  /* 0x0000000304047819 */ /* 0x001fca0000001205 */
[----:B------:R-:W-:-:S04]  /*0160*/  IMAD R3, R3, R4, RZ ;  /* 0x0000000403037224 */ /* 0x000fc800078e02ff */
[----:B------:R-:W-:Y:S01]  /*0170*/  IMAD R5, R4, 0x2, R3 ;  /* 0x0000000204057824 */ /* 0x000fe200078e0203 */
[----:B------:R-:W-:-:S04]  /*0180*/  IADD3 R8, P0, PT, R2, R3, RZ ;  /* 0x0000000302087210 */ /* 0x000fc80007f1e0ff */
[----:B------:R-:W-:Y:S02]  /*0190*/  IADD3 R4, P1, PT, R2, R5, RZ ;  /* 0x0000000502047210 */ /* 0x000fe40007f3e0ff */
[----:B------:R-:W-:Y:S02]  /*01a0*/  LEA.HI.X.SX32 R3, R3, RZ, 0x1, P0 ;  /* 0x000000ff03037211 */ /* 0x000fe400000f0eff */
[----:B------:R-:W-:Y:S02]  /*01b0*/  LEA.HI.X.SX32 R5, R5, RZ, 0x1, P1 ;  /* 0x000000ff05057211 */ /* 0x000fe400008f0eff */
[----:B--2---:R-:W-:-:S04]  /*01c0*/  LEA R6, P1, R4, R10, 0x2 ;  /* 0x0000000a04067211 */ /* 0x004fc800078210ff */
[----:B------:R-:W-:Y:S02]  /*01d0*/  LEA.HI.X R7, R4, R11, R5, 0x2, P1 ;  /* 0x0000000b04077211 */ /* 0x000fe400008f1405 */
[----:B------:R-:W-:-:S03]  /*01e0*/  LEA R4, P0, R8, R10, 0x2 ;  /* 0x0000000a08047211 */ /* 0x000fc600078010ff */
[----:B-1----:R-:W2:Y:S01]  /*01f0*/  LDG.E R10, desc[UR4][R6.64+0x4] ;  /* 0x00000404060a7981 */ /* 0x002ea2000c1e1900 */
[----:B------:R-:W-:-:S03]  /*0200*/  LEA.HI.X R5, R8, R11, R3, 0x2, P0 ;  /* 0x0000000b08057211 */ /* 0x000fc600000f1403 */
[----:B------:R-:W3:Y:S04]  /*0210*/  LDG.E R8, desc[UR4][R6.64+-0x4] ;  /* 0xfffffc0406087981 */ /* 0x000ee8000c1e1900 */
[----:B------:R-:W4:Y:S04]  /*0220*/  LDG.E R3, desc[UR4][R4.64+-0x4] ;  /* 0xfffffc0404037981 */ /* 0x000f28000c1e1900 */
[----:B------:R-:W5:Y:S01]  /*0230*/  LDG.E R9, desc[UR4][R4.64+0x4] ;  /* 0x0000040404097981 */ /* 0x000f62000c1e1900 */
[----:B---3--:R-:W-:Y:S02]  /*0240*/  ISETP.NE.AND P1, PT, R8, RZ, PT ;  /* 0x000000ff0800720c */ /* 0x008fe40003f25270 */
[----:B----4-:R-:W-:Y:S01]  /*0250*/  ISETP.NE.AND P0, PT, R3, RZ, PT ;  /* 0x000000ff0300720c */ /* 0x010fe20003f05270 */
[----:B------:R-:W-:Y:S01]  /*0260*/  IMAD.MOV.U32 R8, RZ, RZ, 0x2 ;  /* 0x00000002ff087424 */ /* 0x000fe200078e00ff */
[----:B------:R-:W-:-:S09]  /*0270*/  SEL R3, RZ, 0x1, P1 ;  /* 0x00000001ff037807 */ /* 0x000fd20000800000 */
[----:B------:R-:W-:Y:S01]  /*0280*/  @P1 IMAD.MOV R8, RZ, RZ, 0x1 ;  /* 0x00000001ff081424 */ /* 0x000fe200078e02ff */
[----:B-----5:R-:W-:Y:S01]  /*0290*/  ISETP.NE.AND P1, PT, R9, RZ, PT ;  /* 0x000000ff0900720c */ /* 0x020fe20003f25270 */
[----:B------:R-:W-:Y:S01]  /*02a0*/  @P0 IMAD.MOV R8, RZ, RZ, R3 ;  /* 0x000000ffff080224 */ /* 0x000fe200078e0203 */
[----:B--2---:R-:W-:-:S03]  /*02b0*/  ISETP.NE.AND P0, PT, R10, RZ, PT ;  /* 0x000000ff0a00720c */ /* 0x004fc60003f05270 */
[----:B------:R-:W-:-:S08]  /*02c0*/  VIADD R3, R8, 0x1 ;  /* 0x0000000108037836 */ /* 0x000fd00000000000 */
[----:B------:R-:W-:-:S04]  /*02d0*/  @P1 IMAD.MOV R3, RZ, RZ, R8 ;  /* 0x000000ffff031224 */ /* 0x000fc800078e0208 */
[----:B------:R-:W-:Y:S02]  /*02e0*/  VIADD R4, R3, 0x1 ;  /* 0x0000000103047836 */ /* 0x000fe40000000000 */
[----:B------:R-:W-:-:S05]  /*02f0*/  @P0 IMAD.MOV R4, RZ, RZ, R3 ;  /* 0x000000ffff040224 */ /* 0x000fca00078e0203 */
[C---:B------:R-:W-:Y:S02]  /*0300*/  ISETP.GE.U32.AND P0, PT, R4.reuse, 0x3, PT ;  /* 0x000000030400780c */ /* 0x040fe40003f06070 */
[----:B------:R-:W-:-:S13]  /*0310*/  ISETP.NE.AND P1, PT, R4, 0x1, PT ;  /* 0x000000010400780c */ /* 0x000fda0003f25270 */
[----:B------:R-:W-:Y:S05]  /*0320*/  @!P0 EXIT P1 ;  /* 0x000000000000894d */ /* 0x000fea0000800000 */
[----:B------:R-:W0:Y:S08]  /*0330*/  LDC.64 R4, c[0x0][0x3a0] ;  /* 0x0000e800ff047b82 */ /* 0x000e300000000a00 */
[----:B------:R-:W1:Y:S01]  /*0340*/  LDC.64 R6, c[0x0][0x398] ;  /* 0x0000e600ff067b82 */ /* 0x000e620000000a00 */
[----:B0-----:R-:W1:Y:S02]  /*0350*/  LDG.E R3, desc[UR4][R4.64] ;  /* 0x0000000404037981 */ /* 0x001e64000c1e1900 */
[----:B-1----:R-:W-:-:S05]  /*0360*/  IMAD.WIDE R6, R3, 0xc, R6 ;  /* 0x0000000c03067825 */ /* 0x002fca00078e0206 */
[----:B------:R-:W-:Y:S04]  /*0370*/  STG.E desc[UR4][R6.64], R2 ;  /* 0x0000000206007986 */ /* 0x000fe8000c101904 */
[----:B------:R-:W-:Y:S04]  /*0380*/  STG.E desc[UR4][R6.64+0x4], R0 ;  /* 0x0000040006007986 */ /* 0x000fe8000c101904 */
[----:B------:R-:W2:Y:S02]  /*0390*/  LDG.E R3, desc[UR4][R4.64] ;  /* 0x0000000404037981 */ /* 0x000ea4000c1e1900 */
[----:B--2---:R-:W-:-:S05]  /*03a0*/  VIADD R3, R3, 0x1 ;  /* 0x0000000103037836 */ /* 0x004fca0000000000 */
[----:B------:R-:W-:Y:S01]  /*03b0*/  STG.E desc[UR4][R4.64], R3 ;  /* 0x0000000304007986 */ /* 0x000fe2000c101904 */
[----:B------:R-:W-:Y:S05]  /*03c0*/  EXIT ;  /* 0x000000000000794d */ /* 0x000fea0003800000 */
.L_x_0:
[----:B------:R-:W-:-:S00]  /*03d0*/  BRA `(.L_x_0) ;  /* 0xfffffffc00fc7947 */ /* 0x000fc0000383ffff */
[----:B------:R-:W-:-:S00]  /*03e0*/  NOP ;  /* 0x0000000000007918 */ /* 0x000fc00000000000 */
        /* <DEDUP_REMOVED lines=9> */
.L_x_1:


//--------------------- .nv.shared.reserved.0     --------------------------
	.section	.nv.shared.reserved.0,"aw",@nobits
	.weak		__nv_reservedSMEM_offset_0_alias
	.size		__nv_reservedSMEM_offset_0_alias, 0, 64
	.other		__nv_reservedSMEM_offset_0_alias,@"STO_CUDA_RESERVED_SHARED STV_DEFAULT"
__nv_reservedSMEM_offset_0_alias:
	.zero		0
	.zero		64


//--------------------- .nv.constant0._Z12FindMinutiaePimiiP8MinutiaeS_ --------------------------
	.section	.nv.constant0._Z12FindMinutiaePimiiP8MinutiaeS_,"a",@progbits
	.sectionflags	@""
	.align	4
.nv.constant0._Z12FindMinutiaePimiiP8MinutiaeS_:
	.zero		936


//--------------------- SYMBOLS --------------------------

	.type		.nv.reservedSmem.offset0,@object
	.size		.nv.reservedSmem.offset0,0x4
